//
// Generated by NVIDIA NVVM Compiler
//
// Compiler Build ID: CL-36424714
// Cuda compilation tools, release 13.0, V13.0.88
// Based on NVVM 20.0.0
//

.version 9.0
.target sm_100
.address_size 64

	// .globl	_Z12row_wmma_kerPfS_S_iii

.visible .entry _Z12row_wmma_kerPfS_S_iii(
	.param .u64 .ptr .align 1 _Z12row_wmma_kerPfS_S_iii_param_0,
	.param .u64 .ptr .align 1 _Z12row_wmma_kerPfS_S_iii_param_1,
	.param .u64 .ptr .align 1 _Z12row_wmma_kerPfS_S_iii_param_2,
	.param .u32 _Z12row_wmma_kerPfS_S_iii_param_3,
	.param .u32 _Z12row_wmma_kerPfS_S_iii_param_4,
	.param .u32 _Z12row_wmma_kerPfS_S_iii_param_5
)
{
	.reg .pred 	%p<17>;
	.reg .b32 	%r<107>;
	.reg .b32 	%f<205>;
	.reg .b64 	%rd<41>;

	ld.param.u64 	%rd2, [_Z12row_wmma_kerPfS_S_iii_param_0];
	ld.param.u64 	%rd3, [_Z12row_wmma_kerPfS_S_iii_param_1];
	ld.param.u32 	%r35, [_Z12row_wmma_kerPfS_S_iii_param_3];
	ld.param.u32 	%r36, [_Z12row_wmma_kerPfS_S_iii_param_4];
	ld.param.u32 	%r37, [_Z12row_wmma_kerPfS_S_iii_param_5];
	mov.u32 	%r38, %ctaid.x;
	mov.u32 	%r39, %ntid.x;
	mov.u32 	%r40, %tid.x;
	mad.lo.s32 	%r41, %r38, %r39, %r40;
	mov.u32 	%r42, %ctaid.y;
	mov.u32 	%r43, %ntid.y;
	mov.u32 	%r44, %tid.y;
	mad.lo.s32 	%r45, %r42, %r43, %r44;
	shr.u32 	%r46, %r41, 1;
	and.b32  	%r1, %r46, 2147483632;
	shl.b32 	%r2, %r45, 4;
	setp.lt.s32 	%p2, %r36, 1;
	mov.f32 	%f133, 0f00000000;
	mov.f32 	%f134, %f133;
	mov.f32 	%f135, %f133;
	mov.f32 	%f136, %f133;
	mov.f32 	%f137, %f133;
	mov.f32 	%f138, %f133;
	mov.f32 	%f139, %f133;
	mov.f32 	%f140, %f133;
	@%p2 bra 	$L__BB0_17;
	setp.lt.s32 	%p3, %r1, %r35;
	setp.lt.s32 	%p4, %r2, %r37;
	and.pred  	%p1, %p3, %p4;
	mul.lo.s32 	%r3, %r36, %r1;
	add.s32 	%r49, %r36, -1;
	shr.u32 	%r50, %r49, 3;
	add.s32 	%r4, %r50, 1;
	and.b32  	%r5, %r4, 3;
	setp.lt.u32 	%p5, %r36, 25;
	mov.b32 	%r103, 0;
	mov.f32 	%f133, 0f00000000;
	@%p5 bra 	$L__BB0_12;
	mul.lo.s32 	%r100, %r37, 24;
	shl.b32 	%r99, %r37, 4;
	shl.b32 	%r98, %r37, 3;
	and.b32  	%r52, %r4, 1073741820;
	neg.s32 	%r96, %r52;
	mov.f32 	%f133, 0f00000000;
	mov.b32 	%r97, 0;
	not.pred 	%p6, %p1;
	cvt.u64.u32 	%rd8, %r2;
	mov.u32 	%r101, %r3;
	mov.f32 	%f134, %f133;
	mov.f32 	%f135, %f133;
	mov.f32 	%f136, %f133;
	mov.f32 	%f137, %f133;
	mov.f32 	%f138, %f133;
	mov.f32 	%f139, %f133;
	mov.f32 	%f140, %f133;
	mov.u32 	%r103, %r97;
$L__BB0_3:
	@%p6 bra 	$L__BB0_5;
	mul.wide.u32 	%rd5, %r101, 4;
	add.s64 	%rd6, %rd2, %rd5;
	wmma.load.a.sync.aligned.row.m16n16k8.tf32 	{%r53, %r54, %r55, %r56}, [%rd6], %r36;
	cvt.s64.s32 	%rd7, %r97;
	add.s64 	%rd9, %rd7, %rd8;
	shl.b64 	%rd10, %rd9, 2;
	add.s64 	%rd11, %rd3, %rd10;
	wmma.load.b.sync.aligned.row.m16n16k8.tf32 	{%r57, %r58, %r59, %r60}, [%rd11], %r37;
	wmma.mma.sync.aligned.row.row.m16n16k8.f32.tf32.tf32.f32 {%f140, %f139, %f138, %f137, %f136, %f135, %f134, %f133}, {%r53, %r54, %r55, %r56}, {%r57, %r58, %r59, %r60}, {%f140, %f139, %f138, %f137, %f136, %f135, %f134, %f133};
$L__BB0_5:
	mul.wide.u32 	%rd12, %r101, 4;
	add.s64 	%rd1, %rd2, %rd12;
	@%p6 bra 	$L__BB0_7;
	wmma.load.a.sync.aligned.row.m16n16k8.tf32 	{%r61, %r62, %r63, %r64}, [%rd1+32], %r36;
	cvt.s64.s32 	%rd13, %r98;
	add.s64 	%rd15, %rd13, %rd8;
	shl.b64 	%rd16, %rd15, 2;
	add.s64 	%rd17, %rd3, %rd16;
	wmma.load.b.sync.aligned.row.m16n16k8.tf32 	{%r65, %r66, %r67, %r68}, [%rd17], %r37;
	wmma.mma.sync.aligned.row.row.m16n16k8.f32.tf32.tf32.f32 {%f140, %f139, %f138, %f137, %f136, %f135, %f134, %f133}, {%r61, %r62, %r63, %r64}, {%r65, %r66, %r67, %r68}, {%f140, %f139, %f138, %f137, %f136, %f135, %f134, %f133};
$L__BB0_7:
	@%p6 bra 	$L__BB0_9;
	wmma.load.a.sync.aligned.row.m16n16k8.tf32 	{%r69, %r70, %r71, %r72}, [%rd1+64], %r36;
	cvt.s64.s32 	%rd18, %r99;
	add.s64 	%rd20, %rd18, %rd8;
	shl.b64 	%rd21, %rd20, 2;
	add.s64 	%rd22, %rd3, %rd21;
	wmma.load.b.sync.aligned.row.m16n16k8.tf32 	{%r73, %r74, %r75, %r76}, [%rd22], %r37;
	wmma.mma.sync.aligned.row.row.m16n16k8.f32.tf32.tf32.f32 {%f140, %f139, %f138, %f137, %f136, %f135, %f134, %f133}, {%r69, %r70, %r71, %r72}, {%r73, %r74, %r75, %r76}, {%f140, %f139, %f138, %f137, %f136, %f135, %f134, %f133};
$L__BB0_9:
	@%p6 bra 	$L__BB0_11;
	wmma.load.a.sync.aligned.row.m16n16k8.tf32 	{%r77, %r78, %r79, %r80}, [%rd1+96], %r36;
	cvt.s64.s32 	%rd23, %r100;
	add.s64 	%rd25, %rd23, %rd8;
	shl.b64 	%rd26, %rd25, 2;
	add.s64 	%rd27, %rd3, %rd26;
	wmma.load.b.sync.aligned.row.m16n16k8.tf32 	{%r81, %r82, %r83, %r84}, [%rd27], %r37;
	wmma.mma.sync.aligned.row.row.m16n16k8.f32.tf32.tf32.f32 {%f140, %f139, %f138, %f137, %f136, %f135, %f134, %f133}, {%r77, %r78, %r79, %r80}, {%r81, %r82, %r83, %r84}, {%f140, %f139, %f138, %f137, %f136, %f135, %f134, %f133};
$L__BB0_11:
	add.s32 	%r103, %r103, 32;
	add.s32 	%r101, %r101, 32;
	shl.b32 	%r85, %r37, 5;
	add.s32 	%r100, %r100, %r85;
	add.s32 	%r99, %r99, %r85;
	add.s32 	%r98, %r98, %r85;
	add.s32 	%r97, %r97, %r85;
	add.s32 	%r96, %r96, 4;
	setp.ne.s32 	%p10, %r96, 0;
	@%p10 bra 	$L__BB0_3;
$L__BB0_12:
	setp.eq.s32 	%p11, %r5, 0;
	@%p11 bra 	$L__BB0_17;
	mul.lo.s32 	%r106, %r103, %r37;
	shl.b32 	%r26, %r37, 3;
	add.s32 	%r105, %r103, %r3;
	neg.s32 	%r104, %r5;
	not.pred 	%p12, %p1;
	cvt.u64.u32 	%rd31, %r2;
$L__BB0_14:
	.pragma "nounroll";
	@%p12 bra 	$L__BB0_16;
	mul.wide.u32 	%rd28, %r105, 4;
	add.s64 	%rd29, %rd2, %rd28;
	wmma.load.a.sync.aligned.row.m16n16k8.tf32 	{%r86, %r87, %r88, %r89}, [%rd29], %r36;
	cvt.s64.s32 	%rd30, %r106;
	add.s64 	%rd32, %rd30, %rd31;
	shl.b64 	%rd33, %rd32, 2;
	add.s64 	%rd34, %rd3, %rd33;
	wmma.load.b.sync.aligned.row.m16n16k8.tf32 	{%r90, %r91, %r92, %r93}, [%rd34], %r37;
	wmma.mma.sync.aligned.row.row.m16n16k8.f32.tf32.tf32.f32 {%f140, %f139, %f138, %f137, %f136, %f135, %f134, %f133}, {%r86, %r87, %r88, %r89}, {%r90, %r91, %r92, %r93}, {%f140, %f139, %f138, %f137, %f136, %f135, %f134, %f133};
$L__BB0_16:
	add.s32 	%r106, %r106, %r26;
	add.s32 	%r105, %r105, 8;
	add.s32 	%r104, %r104, 1;
	setp.ne.s32 	%p13, %r104, 0;
	@%p13 bra 	$L__BB0_14;
$L__BB0_17:
	setp.ge.s32 	%p14, %r1, %r35;
	setp.ge.s32 	%p15, %r2, %r37;
	or.pred  	%p16, %p14, %p15;
	@%p16 bra 	$L__BB0_19;
	ld.param.u64 	%rd40, [_Z12row_wmma_kerPfS_S_iii_param_2];
	mul.lo.s32 	%r95, %r37, %r1;
	cvt.u64.u32 	%rd35, %r95;
	cvt.u64.u32 	%rd36, %r2;
	add.s64 	%rd37, %rd35, %rd36;
	shl.b64 	%rd38, %rd37, 2;
	add.s64 	%rd39, %rd40, %rd38;
	wmma.store.d.sync.aligned.row.m16n16k8.f32 	[%rd39], {%f140, %f139, %f138, %f137, %f136, %f135, %f134, %f133}, %r37;
$L__BB0_19:
	ret;

}


// ===== COMPILED SASS (sm_100) =====

	.target	sm_100

	.elftype	@"ET_EXEC"


//--------------------- .note.nv.tkinfo           --------------------------
	.section	.note.nv.tkinfo,"",@"SHT_NOTE"
	.sectionflags	@"SHF_NOTE_NV_TKINFO"
	.tkinfo
        /*0018*/ 	.word	0x00000002
        /*0030*/ 	.string	""
        /*0030*/ 	.string	"ptxas"
        /*0030*/ 	.string	"Cuda compilation tools, release 13.0, V13.0.88"
        /*0030*/ 	.string	"Build cuda_13.0.r13.0/compiler.36424714_0"
        /*0030*/ 	.string	"-arch sm_100 -m 64 "



//--------------------- .note.nv.cuinfo           --------------------------
	.section	.note.nv.cuinfo,"",@"SHT_NOTE"
	.sectionflags	@"SHF_NOTE_NV_CUINFO"
        /*0018*/ 	.short	0x0002
        /*001a*/ 	.short	0x0064
        /*001c*/ 	.short	0x0082
	.zero		2


//--------------------- .nv.info                  --------------------------
	.section	.nv.info,"",@"SHT_CUDA_INFO"
	.align	4


	//----- nvinfo : EIATTR_REGCOUNT
	.align		4
        /*0000*/ 	.byte	0x04, 0x2f
        /*0002*/ 	.short	(.L_1 - .L_0)
	.align		4
.L_0:
        /*0004*/ 	.word	index@(_Z12row_wmma_kerPfS_S_iii)
        /*0008*/ 	.word	0x00000028


	//----- nvinfo : EIATTR_FRAME_SIZE
	.align		4
.L_1:
        /*000c*/ 	.byte	0x04, 0x11
        /*000e*/ 	.short	(.L_3 - .L_2)
	.align		4
.L_2:
        /*0010*/ 	.word	index@(_Z12row_wmma_kerPfS_S_iii)
        /*0014*/ 	.word	0x00000000


	//----- nvinfo : EIATTR_MIN_STACK_SIZE
	.align		4
.L_3:
        /*0018*/ 	.byte	0x04, 0x12
        /*001a*/ 	.short	(.L_5 - .L_4)
	.align		4
.L_4:
        /*001c*/ 	.word	index@(_Z12row_wmma_kerPfS_S_iii)
        /*0020*/ 	.word	0x00000000
.L_5:


//--------------------- .nv.compat                --------------------------
	.section	.nv.compat,"",@"SHT_CUDA_COMPAT_INFO"
	.align	4
        /*0000*/ 	.byte	0x02, 0x09, 0x00, 0x00, 0x02, 0x02, 0x01, 0x00, 0x02, 0x05, 0x05, 0x00, 0x03, 0x07, 0x01, 0x01
        /*0010*/ 	.byte	0x02, 0x03, 0x00, 0x00, 0x02, 0x06, 0x01, 0x00, 0x04, 0x0b, 0x08, 0x00, 0x09, 0x00, 0x00, 0x00
        /*0020*/ 	.byte	0x00, 0x00, 0x00, 0x00


//--------------------- .nv.info._Z12row_wmma_kerPfS_S_iii --------------------------
	.section	.nv.info._Z12row_wmma_kerPfS_S_iii,"",@"SHT_CUDA_INFO"
	.sectionflags	@""
	.align	4


	//----- nvinfo : EIATTR_CUDA_API_VERSION
	.align		4
        /*0000*/ 	.byte	0x04, 0x37
        /*0002*/ 	.short	(.L_7 - .L_6)
.L_6:
        /*0004*/ 	.word	0x00000082


	//----- nvinfo : EIATTR_KPARAM_INFO
	.align		4
.L_7:
        /*0008*/ 	.byte	0x04, 0x17
        /*000a*/ 	.short	(.L_9 - .L_8)
.L_8:
        /*000c*/ 	.word	0x00000000
        /*0010*/ 	.short	0x0005
        /*0012*/ 	.short	0x0020
        /*0014*/ 	.byte	0x00, 0xf0, 0x11, 0x00


	//----- nvinfo : EIATTR_KPARAM_INFO
	.align		4
.L_9:
        /*0018*/ 	.byte	0x04, 0x17
        /*001a*/ 	.short	(.L_11 - .L_10)
.L_10:
        /*001c*/ 	.word	0x00000000
        /*0020*/ 	.short	0x0004
        /*0022*/ 	.short	0x001c
        /*0024*/ 	.byte	0x00, 0xf0, 0x11, 0x00


	//----- nvinfo : EIATTR_KPARAM_INFO
	.align		4
.L_11:
        /*0028*/ 	.byte	0x04, 0x17
        /*002a*/ 	.short	(.L_13 - .L_12)
.L_12:
        /*002c*/ 	.word	0x00000000
        /*0030*/ 	.short	0x0003
        /*0032*/ 	.short	0x0018
        /*0034*/ 	.byte	0x00, 0xf0, 0x11, 0x00


	//----- nvinfo : EIATTR_KPARAM_INFO
	.align		4
.L_13:
        /*0038*/ 	.byte	0x04, 0x17
        /*003a*/ 	.short	(.L_15 - .L_14)
.L_14:
        /*003c*/ 	.word	0x00000000
        /*0040*/ 	.short	0x0002
        /*0042*/ 	.short	0x0010
        /*0044*/ 	.byte	0x00, 0xf5, 0x21, 0x00


	//----- nvinfo : EIATTR_KPARAM_INFO
	.align		4
.L_15:
        /*0048*/ 	.byte	0x04, 0x17
        /*004a*/ 	.short	(.L_17 - .L_16)
.L_16:
        /*004c*/ 	.word	0x00000000
        /*0050*/ 	.short	0x0001
        /*0052*/ 	.short	0x0008
        /*0054*/ 	.byte	0x00, 0xf5, 0x21, 0x00


	//----- nvinfo : EIATTR_KPARAM_INFO
	.align		4
.L_17:
        /*0058*/ 	.byte	0x04, 0x17
        /*005a*/ 	.short	(.L_19 - .L_18)
.L_18:
        /*005c*/ 	.word	0x00000000
        /*0060*/ 	.short	0x0000
        /*0062*/ 	.short	0x0000
        /*0064*/ 	.byte	0x00, 0xf5, 0x21, 0x00


	//----- nvinfo : EIATTR_SPARSE_MMA_MASK
	.align		4
.L_19:
        /*0068*/ 	.byte	0x03, 0x50
        /*006a*/ 	.short	0x0000


	//----- nvinfo : EIATTR_WMMA_USED
	.align		4
        /*006c*/ 	.byte	0x01, 0x2b
	.zero		2


	//----- nvinfo : EIATTR_MAXREG_COUNT
	.align		4
        /*0070*/ 	.byte	0x03, 0x1b
        /*0072*/ 	.short	0x00ff


	//----- nvinfo : EIATTR_MERCURY_ISA_VERSION
	.align		4
        /*0074*/ 	.byte	0x03, 0x5f
        /*0076*/ 	.short	0x0101


	//----- nvinfo : EIATTR_VRC_CTA_INIT_COUNT
	.align		4
        /*0078*/ 	.byte	0x02, 0x4a
	.zero		1
	.zero		1


	//----- nvinfo : EIATTR_EXIT_INSTR_OFFSETS
	.align		4
        /*007c*/ 	.byte	0x04, 0x1c
        /*007e*/ 	.short	(.L_21 - .L_20)


	//   ....[0]....
.L_20:
        /*0080*/ 	.word	0x00001260


	//   ....[1]....
        /*0084*/ 	.word	0x000013b0


	//----- nvinfo : EIATTR_CRS_STACK_SIZE
	.align		4
.L_21:
        /*0088*/ 	.byte	0x04, 0x1e
        /*008a*/ 	.short	(.L_23 - .L_22)
.L_22:
        /*008c*/ 	.word	0x00000000


	//----- nvinfo : EIATTR_CBANK_PARAM_SIZE
	.align		4
.L_23:
        /*0090*/ 	.byte	0x03, 0x19
        /*0092*/ 	.short	0x0024


	//----- nvinfo : EIATTR_PARAM_CBANK
	.align		4
        /*0094*/ 	.byte	0x04, 0x0a
        /*0096*/ 	.short	(.L_25 - .L_24)
	.align		4
.L_24:
        /*0098*/ 	.word	index@(.nv.constant0._Z12row_wmma_kerPfS_S_iii)
        /*009c*/ 	.short	0x0380
        /*009e*/ 	.short	0x0024


	//----- nvinfo : EIATTR_SW_WAR
	.align		4
.L_25:
        /*00a0*/ 	.byte	0x04, 0x36
        /*00a2*/ 	.short	(.L_27 - .L_26)
.L_26:
        /*00a4*/ 	.word	0x00000008
.L_27:


//--------------------- .nv.callgraph             --------------------------
	.section	.nv.callgraph,"",@"SHT_CUDA_CALLGRAPH"
	.align	4
	.sectionentsize	8
	.align		4
        /*0000*/ 	.word	0x00000000
	.align		4
        /*0004*/ 	.word	0xffffffff
	.align		4
        /*0008*/ 	.word	0x00000000
	.align		4
        /*000c*/ 	.word	0xfffffffe
	.align		4
        /*0010*/ 	.word	0x00000000
	.align		4
        /*0014*/ 	.word	0xfffffffd
	.align		4
        /*0018*/ 	.word	0x00000000
	.align		4
        /*001c*/ 	.word	0xfffffffc


//--------------------- .text._Z12row_wmma_kerPfS_S_iii --------------------------
	.section	.text._Z12row_wmma_kerPfS_S_iii,"ax",@progbits
	.align	128
        .global         _Z12row_wmma_kerPfS_S_iii
        .type           _Z12row_wmma_kerPfS_S_iii,@function
        .size           _Z12row_wmma_kerPfS_S_iii,(.L_x_11 - _Z12row_wmma_kerPfS_S_iii)
        .other          _Z12row_wmma_kerPfS_S_iii,@"STO_CUDA_ENTRY STV_DEFAULT"
_Z12row_wmma_kerPfS_S_iii:
.text._Z12row_wmma_kerPfS_S_iii:
[----:B------:R-:W-:Y:S01]  /*0000*/  LDC R1, c[0x0][0x37c] ;  /* 0x0000df00ff017b82 */ /* 0x000fe20000000800 */
[----:B------:R-:W0:Y:S07]  /*0010*/  S2R R3, SR_TID.X ;  /* 0x0000000000037919 */ /* 0x000e2e0000002100 */
[----:B------:R-:W0:Y:S01]  /*0020*/  S2UR UR4, SR_CTAID.X ;  /* 0x00000000000479c3 */ /* 0x000e220000002500 */
[----:B------:R-:W1:Y:S01]  /*0030*/  LDCU UR8, c[0x0][0x39c] ;  /* 0x00007380ff0877ac */ /* 0x000e620008000800 */
[----:B------:R-:W-:Y:S01]  /*0040*/  CS2R R10, SRZ ;  /* 0x00000000000a7805 */ /* 0x000fe2000001ff00 */
[----:B------:R-:W2:Y:S01]  /*0050*/  S2R R2, SR_TID.Y ;  /* 0x0000000000027919 */ /* 0x000ea20000002200 */
[----:B------:R-:W-:-:S02]  /*0060*/  CS2R R8, SRZ ;  /* 0x0000000000087805 */ /* 0x000fc4000001ff00 */
[----:B------:R-:W-:Y:S02]  /*0070*/  CS2R R14, SRZ ;  /* 0x00000000000e7805 */ /* 0x000fe4000001ff00 */
[----:B------:R-:W-:Y:S01]  /*0080*/  CS2R R12, SRZ ;  /* 0x00000000000c7805 */ /* 0x000fe2000001ff00 */
[----:B------:R-:W3:Y:S01]  /*0090*/  LDCU.64 UR6, c[0x0][0x358] ;  /* 0x00006b00ff0677ac */ /* 0x000ee20008000a00 */
[----:B------:R-:W0:Y:S08]  /*00a0*/  LDC R0, c[0x0][0x360] ;  /* 0x0000d800ff007b82 */ /* 0x000e300000000800 */
[----:B------:R-:W2:Y:S01]  /*00b0*/  S2UR UR5, SR_CTAID.Y ;  /* 0x00000000000579c3 */ /* 0x000ea20000002600 */
[----:B-1----:R-:W-:-:S07]  /*00c0*/  UISETP.GE.AND UP0, UPT, UR8, 0x1, UPT ;  /* 0x000000010800788c */ /* 0x002fce000bf06270 */
[----:B------:R-:W2:Y:S01]  /*00d0*/  LDC R17, c[0x0][0x364] ;  /* 0x0000d900ff117b82 */ /* 0x000ea20000000800 */
[----:B0-----:R-:W-:-:S05]  /*00e0*/  IMAD R0, R0, UR4, R3 ;  /* 0x0000000400007c24 */ /* 0x001fca000f8e0203 */
[----:B------:R-:W-:-:S04]  /*00f0*/  SHF.R.U32.HI R0, RZ, 0x1, R0 ;  /* 0x00000001ff007819 */ /* 0x000fc80000011600 */
[----:B------:R-:W-:Y:S01]  /*0100*/  LOP3.LUT R20, R0, 0x7ffffff0, RZ, 0xc0, !PT ;  /* 0x7ffffff000147812 */ /* 0x000fe200078ec0ff */
[----:B--2---:R-:W-:-:S05]  /*0110*/  IMAD R17, R17, UR5, R2 ;  /* 0x0000000511117c24 */ /* 0x004fca000f8e0202 */
[----:B------:R-:W-:Y:S01]  /*0120*/  SHF.L.U32 R17, R17, 0x4, RZ ;  /* 0x0000000411117819 */ /* 0x000fe200000006ff */
[----:B---3--:R-:W-:Y:S06]  /*0130*/  BRA.U !UP0, `(.L_x_0) ;  /* 0x0000001108387547 */ /* 0x008fec000b800000 */
[----:B------:R-:W0:Y:S01]  /*0140*/  LDCU UR5, c[0x0][0x3a0] ;  /* 0x00007400ff0577ac */ /* 0x000e220008000800 */
[C---:B------:R-:W-:Y:S01]  /*0150*/  IMAD R16, R20.reuse, UR8, RZ ;  /* 0x0000000814107c24 */ /* 0x040fe2000f8e02ff */
[----:B------:R-:W-:Y:S01]  /*0160*/  MOV R7, RZ ;  /* 0x000000ff00077202 */ /* 0x000fe20000000f00 */
[----:B------:R-:W1:Y:S01]  /*0170*/  LDCU UR9, c[0x0][0x398] ;  /* 0x00007300ff0977ac */ /* 0x000e620008000800 */
[----:B------:R-:W-:Y:S01]  /*0180*/  MOV R11, RZ ;  /* 0x000000ff000b7202 */ /* 0x000fe20000000f00 */
[----:B------:R-:W-:Y:S02]  /*0190*/  UISETP.GE.U32.AND UP0, UPT, UR8, 0x19, UPT ;  /* 0x000000190800788c */ /* 0x000fe4000bf06070 */
[----:B------:R-:W-:Y:S01]  /*01a0*/  UIADD3 UR4, UPT, UPT, UR8, -0x1, URZ ;  /* 0xffffffff08047890 */ /* 0x000fe2000fffe0ff */
[----:B------:R-:W2:Y:S03]  /*01b0*/  LDCU UR15, c[0x0][0x3a0] ;  /* 0x00007400ff0f77ac */ /* 0x000ea60008000800 */
[----:B------:R-:W-:Y:S01]  /*01c0*/  ULEA.HI UR4, UR4, 0x1, URZ, 0x1d ;  /* 0x0000000104047891 */ /* 0x000fe2000f8fe8ff */
[----:B0-----:R-:W-:Y:S01]  /*01d0*/  MOV R18, UR5 ;  /* 0x0000000500127c02 */ /* 0x001fe20008000f00 */
[----:B------:R-:W0:Y:S03]  /*01e0*/  LDCU UR14, c[0x0][0x39c] ;  /* 0x00007380ff0e77ac */ /* 0x000e260008000800 */
[----:B------:R-:W-:Y:S01]  /*01f0*/  ISETP.GE.AND P0, PT, R17, R18, PT ;  /* 0x000000121100720c */ /* 0x000fe20003f06270 */
[----:B------:R-:W3:Y:S03]  /*0200*/  LDCU.64 UR16, c[0x0][0x388] ;  /* 0x00007100ff1077ac */ /* 0x000ee60008000a00 */
[----:B-1----:R-:W-:Y:S01]  /*0210*/  ISETP.LT.AND P0, PT, R20, UR9, !P0 ;  /* 0x0000000914007c0c */ /* 0x002fe2000c701270 */
[----:B------:R-:W-:Y:S01]  /*0220*/  ULOP3.LUT UR5, UR4, 0x3, URZ, 0xc0, !UPT ;  /* 0x0000000304057892 */ /* 0x000fe2000f8ec0ff */
[----:B--2---:R-:W-:Y:S11]  /*0230*/  BRA.U !UP0, `(.L_x_1) ;  /* 0x0000000d08187547 */ /* 0x004ff6000b800000 */
[----:B------:R-:W-:Y:S01]  /*0240*/  ULOP3.LUT UR4, UR4, 0x3ffffffc, URZ, 0xc0, !UPT ;  /* 0x3ffffffc04047892 */ /* 0x000fe2000f8ec0ff */
[----:B------:R-:W-:Y:S01]  /*0250*/  BSSY.RECONVERGENT B0, `(.L_x_1) ;  /* 0x00000c4000007945 */ /* 0x000fe20003800200 */
[C---:B------:R-:W-:Y:S01]  /*0260*/  IMAD R6, R18.reuse, 0x18, RZ ;  /* 0x0000001812067824 */ /* 0x040fe200078e02ff */
[C---:B------:R-:W-:Y:S01]  /*0270*/  SHF.L.U32 R5, R18.reuse, 0x4, RZ ;  /* 0x0000000412057819 */ /* 0x040fe200000006ff */
[----:B------:R-:W-:Y:S01]  /*0280*/  UIADD3 UR4, UPT, UPT, -UR4, URZ, URZ ;  /* 0x000000ff04047290 */ /* 0x000fe2000fffe1ff */
[----:B------:R-:W-:Y:S02]  /*0290*/  SHF.L.U32 R0, R18, 0x3, RZ ;  /* 0x0000000312007819 */ /* 0x000fe400000006ff */
[----:B------:R-:W-:Y:S02]  /*02a0*/  CS2R R10, SRZ ;  /* 0x00000000000a7805 */ /* 0x000fe4000001ff00 */
[----:B------:R-:W-:Y:S02]  /*02b0*/  MOV R2, RZ ;  /* 0x000000ff00027202 */ /* 0x000fe40000000f00 */
[----:B------:R-:W-:-:S02]  /*02c0*/  CS2R R8, SRZ ;  /* 0x0000000000087805 */ /* 0x000fc4000001ff00 */
[----:B------:R-:W-:Y:S02]  /*02d0*/  MOV R3, R16 ;  /* 0x0000001000037202 */ /* 0x000fe40000000f00 */
[----:B------:R-:W-:Y:S02]  /*02e0*/  CS2R R14, SRZ ;  /* 0x00000000000e7805 */ /* 0x000fe4000001ff00 */
[----:B------:R-:W-:Y:S02]  /*02f0*/  MOV R7, RZ ;  /* 0x000000ff00077202 */ /* 0x000fe40000000f00 */
[----:B------:R-:W-:Y:S02]  /*0300*/  CS2R R12, SRZ ;  /* 0x00000000000c7805 */ /* 0x000fe4000001ff00 */
[----:B------:R-:W-:Y:S01]  /*0310*/  MOV R4, UR4 ;  /* 0x0000000400047c02 */ /* 0x000fe20008000f00 */
[----:B------:R-:W1:Y:S01]  /*0320*/  LDCU UR13, c[0x0][0x3a0] ;  /* 0x00007400ff0d77ac */ /* 0x000e620008000800 */
[----:B------:R-:W2:Y:S01]  /*0330*/  LDCU UR12, c[0x0][0x39c] ;  /* 0x00007380ff0c77ac */ /* 0x000ea20008000800 */
[----:B------:R-:W4:Y:S04]  /*0340*/  LDCU.64 UR8, c[0x0][0x388] ;  /* 0x00007100ff0877ac */ /* 0x000f280008000a00 */
.L_x_6:
[----:B------:R-:W-:Y:S05]  /*0350*/  @!P0 BRA `(.L_x_2) ;  /* 0x0000000000a48947 */ /* 0x000fea0003800000 */
[----:B------:R-:W5:Y:S01]  /*0360*/  S2R R29, SR_LANEID ;  /* 0x00000000001d7919 */ /* 0x000f620000000000 */
[----:B------:R-:W0:Y:S01]  /*0370*/  LDC.64 R24, c[0x0][0x380] ;  /* 0x0000e000ff187b82 */ /* 0x000e220000000a00 */
[----:B------:R-:W-:-:S04]  /*0380*/  IADD3 R18, P1, PT, R17, R2, RZ ;  /* 0x0000000211127210 */ /* 0x000fc80007f3e0ff */
[----:B------:R-:W-:Y:S02]  /*0390*/  LEA.HI.X.SX32 R19, R2, RZ, 0x1, P1 ;  /* 0x000000ff02137211 */ /* 0x000fe400008f0eff */
[----:B----4-:R-:W-:-:S04]  /*03a0*/  LEA R26, P1, R18, UR8, 0x2 ;  /* 0x00000008121a7c11 */ /* 0x010fc8000f8210ff */
[----:B------:R-:W-:Y:S01]  /*03b0*/  LEA.HI.X R27, R18, UR9, R19, 0x2, P1 ;  /* 0x00000009121b7c11 */ /* 0x000fe200088f1413 */
[----:B0-----:R-:W-:Y:S01]  /*03c0*/  IMAD.WIDE.U32 R24, R3, 0x4, R24 ;  /* 0x0000000403187825 */ /* 0x001fe200078e0018 */
[----:B-----5:R-:W-:Y:S02]  /*03d0*/  SHF.R.U32.HI R28, RZ, 0x2, R29 ;  /* 0x00000002ff1c7819 */ /* 0x020fe4000001161d */
[----:B------:R-:W-:Y:S02]  /*03e0*/  LOP3.LUT R29, R29, 0x3, RZ, 0xc0, !PT ;  /* 0x000000031d1d7812 */ /* 0x000fe400078ec0ff */
[----:B------:R-:W-:-:S03]  /*03f0*/  IADD3 R30, PT, PT, R28, 0x8, RZ ;  /* 0x000000081c1e7810 */ /* 0x000fc60007ffe0ff */
[C---:B-1----:R-:W-:Y:S02]  /*0400*/  IMAD R33, R29.reuse, UR13, R28 ;  /* 0x0000000d1d217c24 */ /* 0x042fe4000f8e021c */
[--C-:B--2---:R-:W-:Y:S02]  /*0410*/  IMAD R37, R28, UR12, R29.reuse ;  /* 0x0000000c1c257c24 */ /* 0x104fe4000f8e021d */
[----:B------:R-:W-:Y:S02]  /*0420*/  IMAD R35, R30, UR12, R29 ;  /* 0x0000000c1e237c24 */ /* 0x000fe4000f8e021d */
[----:B------:R-:W-:Y:S02]  /*0430*/  IMAD R19, R29, UR13, R30 ;  /* 0x0000000d1d137c24 */ /* 0x000fe4000f8e021e */
[----:B------:R-:W-:-:S04]  /*0440*/  IMAD.WIDE R32, R33, 0x4, R26 ;  /* 0x0000000421207825 */ /* 0x000fc800078e021a */
[--C-:B------:R-:W-:Y:S02]  /*0450*/  IMAD.WIDE R36, R37, 0x4, R24.reuse ;  /* 0x0000000425247825 */ /* 0x100fe400078e0218 */
[----:B------:R0:W2:Y:S02]  /*0460*/  LD.E R32, desc[UR6][R32.64] ;  /* 0x0000000620207980 */ /* 0x0000a4000c101900 */
[----:B------:R-:W-:Y:S02]  /*0470*/  IMAD.WIDE R34, R35, 0x4, R24 ;  /* 0x0000000423227825 */ /* 0x000fe400078e0218 */
[----:B------:R-:W2:Y:S02]  /*0480*/  LD.E R22, desc[UR6][R36.64] ;  /* 0x0000000624167980 */ /* 0x000ea4000c101900 */
[----:B------:R-:W-:Y:S02]  /*0490*/  IMAD.WIDE R18, R19, 0x4, R26 ;  /* 0x0000000413127825 */ /* 0x000fe400078e021a */
[----:B------:R1:W2:Y:S04]  /*04a0*/  LD.E R23, desc[UR6][R34.64] ;  /* 0x0000000622177980 */ /* 0x0002a8000c101900 */
[----:B------:R4:W5:Y:S01]  /*04b0*/  LD.E R21, desc[UR6][R18.64] ;  /* 0x0000000612157980 */ /* 0x000962000c101900 */
[----:B------:R-:W-:-:S05]  /*04c0*/  IADD3 R29, PT, PT, R29, 0x4, RZ ;  /* 0x000000041d1d7810 */ /* 0x000fca0007ffe0ff */
[C---:B0-----:R-:W-:Y:S02]  /*04d0*/  IMAD R33, R29.reuse, UR13, R28 ;  /* 0x0000000d1d217c24 */ /* 0x041fe4000f8e021c */
[--C-:B------:R-:W-:Y:S02]  /*04e0*/  IMAD R31, R28, UR12, R29.reuse ;  /* 0x0000000c1c1f7c24 */ /* 0x100fe4000f8e021d */
[----:B-1----:R-:W-:Y:S02]  /*04f0*/  IMAD R35, R29, UR13, R30 ;  /* 0x0000000d1d237c24 */ /* 0x002fe4000f8e021e */
[----:B----4-:R-:W-:Y:S02]  /*0500*/  IMAD R19, R30, UR12, R29 ;  /* 0x0000000c1e137c24 */ /* 0x010fe4000f8e021d */
[----:B------:R-:W-:-:S04]  /*0510*/  IMAD.WIDE R28, R33, 0x4, R26 ;  /* 0x00000004211c7825 */ /* 0x000fc800078e021a */
[----:B------:R-:W-:Y:S02]  /*0520*/  IMAD.WIDE R30, R31, 0x4, R24 ;  /* 0x000000041f1e7825 */ /* 0x000fe400078e0218 */
[----:B------:R-:W4:Y:S02]  /*0530*/  LD.E R28, desc[UR6][R28.64] ;  /* 0x000000061c1c7980 */ /* 0x000f24000c101900 */
[----:B------:R-:W-:Y:S02]  /*0540*/  IMAD.WIDE R26, R35, 0x4, R26 ;  /* 0x00000004231a7825 */ /* 0x000fe400078e021a */
[----:B------:R-:W4:Y:S02]  /*0550*/  LD.E R18, desc[UR6][R30.64] ;  /* 0x000000061e127980 */ /* 0x000f24000c101900 */
[----:B------:R-:W-:Y:S02]  /*0560*/  IMAD.WIDE R24, R19, 0x4, R24 ;  /* 0x0000000413187825 */ /* 0x000fe400078e0218 */
[----:B------:R-:W3:Y:S04]  /*0570*/  LD.E R26, desc[UR6][R26.64] ;  /* 0x000000061a1a7980 */ /* 0x000ee8000c101900 */
[----:B------:R-:W4:Y:S01]  /*0580*/  LD.E R19, desc[UR6][R24.64] ;  /* 0x0000000618137980 */ /* 0x000f22000c101900 */
[----:B------:R-:W-:Y:S05]  /*0590*/  WARPSYNC.ALL ;  /* 0x0000000000007948 */ /* 0x000fea0003800000 */
[C---:B--2---:R-:W-:Y:S08]  /*05a0*/  HMMA.1684.F32.TF32 R12, R22.reuse, R32, R12 ;  /* 0x00000020160c723c */ /* 0x044ff0000008500c */
[----:B-----5:R-:W-:-:S12]  /*05b0*/  HMMA.1684.F32.TF32 R8, R22, R21, R8 ;  /* 0x000000151608723c */ /* 0x020fd80000085008 */
[C---:B----4-:R-:W-:Y:S08]  /*05c0*/  HMMA.1684.F32.TF32 R12, R18.reuse, R28, R12 ;  /* 0x0000001c120c723c */ /* 0x050ff0000008500c */
[----:B---3--:R-:W-:-:S15]  /*05d0*/  HMMA.1684.F32.TF32 R8, R18, R26, R8 ;  /* 0x0000001a1208723c */ /* 0x008fde0000085008 */
[----:B------:R-:W-:-:S05]  /*05e0*/  NOP ;  /* 0x0000000000007918 */ /* 0x000fca0000000000 */
.L_x_2:
[----:B------:R-:W5:Y:S02]  /*05f0*/  LDC.64 R24, c[0x0][0x380] ;  /* 0x0000e000ff187b82 */ /* 0x000f640000000a00 */
[----:B-----5:R-:W-:Y:S01]  /*0600*/  IMAD.WIDE.U32 R24, R3, 0x4, R24 ;  /* 0x0000000403187825 */ /* 0x020fe200078e0018 */
[----:B------:R-:W-:Y:S06]  /*0610*/  @!P0 BRA `(.L_x_3) ;  /* 0x0000000000a48947 */ /* 0x000fec0003800000 */
[----:B------:R-:W5:Y:S01]  /*0620*/  S2R R30, SR_LANEID ;  /* 0x00000000001e7919 */ /* 0x000f620000000000 */
[----:B------:R-:W-:-:S04]  /*0630*/  IADD3 R18, P1, PT, R17, R0, RZ ;  /* 0x0000000011127210 */ /* 0x000fc80007f3e0ff */
[----:B------:R-:W-:Y:S02]  /*0640*/  LEA.HI.X.SX32 R19, R0, RZ, 0x1, P1 ;  /* 0x000000ff00137211 */ /* 0x000fe400008f0eff */
[----:B----4-:R-:W-:-:S04]  /*0650*/  LEA R26, P1, R18, UR8, 0x2 ;  /* 0x00000008121a7c11 */ /* 0x010fc8000f8210ff */
[----:B------:R-:W-:Y:S02]  /*0660*/  LEA.HI.X R27, R18, UR9, R19, 0x2, P1 ;  /* 0x00000009121b7c11 */ /* 0x000fe400088f1413 */
[----:B------:R-:W-:-:S04]  /*0670*/  IADD3 R28, P1, PT, R24, 0x20, RZ ;  /* 0x00000020181c7810 */ /* 0x000fc80007f3e0ff */
[----:B------:R-:W-:Y:S02]  /*0680*/  IADD3.X R29, PT, PT, RZ, R25, RZ, P1, !PT ;  /* 0x00000019ff1d7210 */ /* 0x000fe40000ffe4ff */
[----:B-----5:R-:W-:Y:S02]  /*0690*/  SHF.R.U32.HI R31, RZ, 0x2, R30 ;  /* 0x00000002ff1f7819 */ /* 0x020fe4000001161e */
[----:B------:R-:W-:Y:S02]  /*06a0*/  LOP3.LUT R30, R30, 0x3, RZ, 0xc0, !PT ;  /* 0x000000031e1e7812 */ /* 0x000fe400078ec0ff */
[----:B------:R-:W-:-:S03]  /*06b0*/  IADD3 R21, PT, PT, R31, 0x8, RZ ;  /* 0x000000081f157810 */ /* 0x000fc60007ffe0ff */
[C---:B-1----:R-:W-:Y:S02]  /*06c0*/  IMAD R19, R30.reuse, UR13, R31 ;  /* 0x0000000d1e137c24 */ /* 0x042fe4000f8e021f */
[----:B------:R-:W-:Y:S02]  /*06d0*/  IMAD R35, R30, UR13, R21 ;  /* 0x0000000d1e237c24 */ /* 0x000fe4000f8e0215 */
[----:B------:R-:W-:-:S04]  /*06e0*/  IMAD.WIDE R18, R19, 0x4, R26 ;  /* 0x0000000413127825 */ /* 0x000fc800078e021a */
[--C-:B--2---:R-:W-:Y:S01]  /*06f0*/  IMAD R37, R31, UR12, R30.reuse ;  /* 0x0000000c1f257c24 */ /* 0x104fe2000f8e021e */
[----:B------:R1:W2:Y:S01]  /*0700*/  LD.E R33, desc[UR6][R18.64] ;  /* 0x0000000612217980 */ /* 0x0002a2000c101900 */
[----:B------:R-:W-:Y:S02]  /*0710*/  IMAD R23, R21, UR12, R30 ;  /* 0x0000000c15177c24 */ /* 0x000fe4000f8e021e */
[----:B------:R-:W-:-:S04]  /*0720*/  IMAD.WIDE R34, R35, 0x4, R26 ;  /* 0x0000000423227825 */ /* 0x000fc800078e021a */
[--C-:B------:R-:W-:Y:S01]  /*0730*/  IMAD.WIDE R36, R37, 0x4, R28.reuse ;  /* 0x0000000425247825 */ /* 0x100fe200078e021c */
[----:B------:R4:W5:Y:S03]  /*0740*/  LD.E R32, desc[UR6][R34.64] ;  /* 0x0000000622207980 */ /* 0x000966000c101900 */
[----:B-1----:R-:W-:Y:S01]  /*0750*/  IMAD.WIDE R18, R23, 0x4, R28 ;  /* 0x0000000417127825 */ /* 0x002fe200078e021c */
[----:B------:R1:W2:Y:S04]  /*0760*/  LD.E R22, desc[UR6][R36.64] ;  /* 0x0000000624167980 */ /* 0x0002a8000c101900 */
[----:B------:R0:W2:Y:S01]  /*0770*/  LD.E R23, desc[UR6][R18.64] ;  /* 0x0000000612177980 */ /* 0x0000a2000c101900 */
[----:B------:R-:W-:-:S05]  /*0780*/  IADD3 R30, PT, PT, R30, 0x4, RZ ;  /* 0x000000041e1e7810 */ /* 0x000fca0007ffe0ff */
[C---:B----4-:R-:W-:Y:S02]  /*0790*/  IMAD R35, R30.reuse, UR13, R31 ;  /* 0x0000000d1e237c24 */ /* 0x050fe4000f8e021f */
[--C-:B-1----:R-:W-:Y:S02]  /*07a0*/  IMAD R37, R31, UR12, R30.reuse ;  /* 0x0000000c1f257c24 */ /* 0x102fe4000f8e021e */
[----:B0-----:R-:W-:Y:S02]  /*07b0*/  IMAD R19, R21, UR12, R30 ;  /* 0x0000000c15137c24 */ /* 0x001fe4000f8e021e */
[----:B------:R-:W-:Y:S02]  /*07c0*/  IMAD R21, R30, UR13, R21 ;  /* 0x0000000d1e157c24 */ /* 0x000fe4000f8e0215 */
[----:B------:R-:W-:-:S04]  /*07d0*/  IMAD.WIDE R34, R35, 0x4, R26 ;  /* 0x0000000423227825 */ /* 0x000fc800078e021a */
[----:B------:R-:W-:-:S04]  /*07e0*/  IMAD.WIDE R30, R37, 0x4, R28 ;  /* 0x00000004251e7825 */ /* 0x000fc800078e021c */
[----:B------:R-:W-:Y:S01]  /*07f0*/  IMAD.WIDE R26, R21, 0x4, R26 ;  /* 0x00000004151a7825 */ /* 0x000fe200078e021a */
[----:B------:R-:W4:Y:S03]  /*0800*/  LD.E R18, desc[UR6][R30.64] ;  /* 0x000000061e127980 */ /* 0x000f26000c101900 */
[----:B------:R-:W-:Y:S01]  /*0810*/  IMAD.WIDE R28, R19, 0x4, R28 ;  /* 0x00000004131c7825 */ /* 0x000fe200078e021c */
[----:B------:R-:W4:Y:S04]  /*0820*/  LD.E R21, desc[UR6][R34.64] ;  /* 0x0000000622157980 */ /* 0x000f28000c101900 */
[----:B------:R-:W4:Y:S04]  /*0830*/  LD.E R19, desc[UR6][R28.64] ;  /* 0x000000061c137980 */ /* 0x000f28000c101900 */
[----:B------:R-:W3:Y:S01]  /*0840*/  LD.E R26, desc[UR6][R26.64] ;  /* 0x000000061a1a7980 */ /* 0x000ee2000c101900 */
[----:B------:R-:W-:Y:S05]  /*0850*/  WARPSYNC.ALL ;  /* 0x0000000000007948 */ /* 0x000fea0003800000 */
[C---:B--2---:R-:W-:Y:S08]  /*0860*/  HMMA.1684.F32.TF32 R12, R22.reuse, R33, R12 ;  /* 0x00000021160c723c */ /* 0x044ff0000008500c */
[----:B-----5:R-:W-:-:S12]  /*0870*/  HMMA.1684.F32.TF32 R8, R22, R32, R8 ;  /* 0x000000201608723c */ /* 0x020fd80000085008 */
[C---:B----4-:R-:W-:Y:S08]  /*0880*/  HMMA.1684.F32.TF32 R12, R18.reuse, R21, R12 ;  /* 0x00000015120c723c */ /* 0x050ff0000008500c */
[----:B---3--:R-:W-:-:S15]  /*0890*/  HMMA.1684.F32.TF32 R8, R18, R26, R8 ;  /* 0x0000001a1208723c */ /* 0x008fde0000085008 */
[----:B------:R-:W-:-:S05]  /*08a0*/  NOP ;  /* 0x0000000000007918 */ /* 0x000fca0000000000 */
.L_x_3:
[----:B------:R-:W-:Y:S05]  /*08b0*/  @!P0 BRA `(.L_x_4) ;  /* 0x0000000000a48947 */ /* 0x000fea0003800000 */
        /* <DEDUP_REMOVED lines=41> */
.L_x_4:
        /* <DEDUP_REMOVED lines=9> */
[----:B------:R-:W-:-:S03]  /*0be0*/  LOP3.LUT R29, R29, 0x3, RZ, 0xc0, !PT ;  /* 0x000000031d1d7812 */ /* 0x000fc600078ec0ff */
[C---:B------:R-:W-:Y:S02]  /*0bf0*/  VIADD R30, R28.reuse, 0x8 ;  /* 0x000000081c1e7836 */ /* 0x040fe40000000000 */
[C---:B-1----:R-:W-:Y:S02]  /*0c00*/  IMAD R33, R29.reuse, UR13, R28 ;  /* 0x0000000d1d217c24 */ /* 0x042fe4000f8e021c */
[--C-:B--2---:R-:W-:Y:S02]  /*0c10*/  IMAD R37, R28, UR12, R29.reuse ;  /* 0x0000000c1c257c24 */ /* 0x104fe4000f8e021d */
[----:B------:R-:W-:Y:S02]  /*0c20*/  IMAD R35, R30, UR12, R29 ;  /* 0x0000000c1e237c24 */ /* 0x000fe4000f8e021d */
[----:B------:R-:W-:Y:S02]  /*0c30*/  IMAD R19, R29, UR13, R30 ;  /* 0x0000000d1d137c24 */ /* 0x000fe4000f8e021e */
[----:B------:R-:W-:-:S04]  /*0c40*/  IMAD.WIDE R32, R33, 0x4, R26 ;  /* 0x0000000421207825 */ /* 0x000fc800078e021a */
[--C-:B------:R-:W-:Y:S02]  /*0c50*/  IMAD.WIDE R36, R37, 0x4, R24.reuse ;  /* 0x0000000425247825 */ /* 0x100fe400078e0218 */
[----:B------:R-:W2:Y:S02]  /*0c60*/  LD.E R32, desc[UR6][R32.64] ;  /* 0x0000000620207980 */ /* 0x000ea4000c101900 */
[----:B------:R-:W-:Y:S02]  /*0c70*/  IMAD.WIDE R34, R35, 0x4, R24 ;  /* 0x0000000423227825 */ /* 0x000fe400078e0218 */
[----:B------:R-:W2:Y:S02]  /*0c80*/  LD.E R22, desc[UR6][R36.64] ;  /* 0x0000000624167980 */ /* 0x000ea4000c101900 */
[----:B------:R-:W-:Y:S02]  /*0c90*/  IMAD.WIDE R18, R19, 0x4, R26 ;  /* 0x0000000413127825 */ /* 0x000fe400078e021a */
[----:B------:R1:W2:Y:S04]  /*0ca0*/  LD.E R23, desc[UR6][R34.64] ;  /* 0x0000000622177980 */ /* 0x0002a8000c101900 */
[----:B------:R4:W5:Y:S01]  /*0cb0*/  LD.E R21, desc[UR6][R18.64] ;  /* 0x0000000612157980 */ /* 0x000962000c101900 */
[----:B------:R-:W-:-:S05]  /*0cc0*/  IADD3 R29, PT, PT, R29, 0x4, RZ ;  /* 0x000000041d1d7810 */ /* 0x000fca0007ffe0ff */
[--C-:B------:R-:W-:Y:S02]  /*0cd0*/  IMAD R31, R28, UR12, R29.reuse ;  /* 0x0000000c1c1f7c24 */ /* 0x100fe4000f8e021d */
[C---:B-1----:R-:W-:Y:S02]  /*0ce0*/  IMAD R35, R29.reuse, UR13, R30 ;  /* 0x0000000d1d237c24 */ /* 0x042fe4000f8e021e */
[----:B----4-:R-:W-:Y:S02]  /*0cf0*/  IMAD R19, R29, UR13, R28 ;  /* 0x0000000d1d137c24 */ /* 0x010fe4000f8e021c */
[----:B------:R-:W-:Y:S02]  /*0d00*/  IMAD R33, R30, UR12, R29 ;  /* 0x0000000c1e217c24 */ /* 0x000fe4000f8e021d */
        /* <DEDUP_REMOVED lines=14> */
.L_x_5:
[----:B------:R-:W-:Y:S02]  /*0df0*/  IADD3 R4, PT, PT, R4, 0x4, RZ ;  /* 0x0000000404047810 */ /* 0x000fe40007ffe0ff */
[----:B-1----:R-:W-:Y:S02]  /*0e00*/  MOV R18, UR13 ;  /* 0x0000000d00127c02 */ /* 0x002fe40008000f00 */
[----:B------:R-:W-:Y:S02]  /*0e10*/  ISETP.NE.AND P1, PT, R4, RZ, PT ;  /* 0x000000ff0400720c */ /* 0x000fe40003f25270 */
[----:B------:R-:W-:Y:S01]  /*0e20*/  IADD3 R7, PT, PT, R7, 0x20, RZ ;  /* 0x0000002007077810 */ /* 0x000fe20007ffe0ff */
[C---:B------:R-:W-:Y:S01]  /*0e30*/  IMAD R2, R18.reuse, 0x20, R2 ;  /* 0x0000002012027824 */ /* 0x040fe200078e0202 */
[----:B------:R-:W-:Y:S02]  /*0e40*/  IADD3 R3, PT, PT, R3, 0x20, RZ ;  /* 0x0000002003037810 */ /* 0x000fe40007ffe0ff */
[----:B------:R-:W-:-:S02]  /*0e50*/  LEA R6, R18, R6, 0x5 ;  /* 0x0000000612067211 */ /* 0x000fc400078e28ff */
[C---:B------:R-:W-:Y:S02]  /*0e60*/  LEA R5, R18.reuse, R5, 0x5 ;  /* 0x0000000512057211 */ /* 0x040fe400078e28ff */
[----:B------:R-:W-:-:S03]  /*0e70*/  LEA R0, R18, R0, 0x5 ;  /* 0x0000000012007211 */ /* 0x000fc600078e28ff */
[----:B------:R-:W-:Y:S05]  /*0e80*/  @P1 BRA `(.L_x_6) ;  /* 0xfffffff400301947 */ /* 0x000fea000383ffff */
[----:B0-234-:R-:W-:Y:S05]  /*0e90*/  BSYNC.RECONVERGENT B0 ;  /* 0x0000000000007941 */ /* 0x01dfea0003800200 */
.L_x_1:
[----:B------:R-:W-:Y:S01]  /*0ea0*/  UISETP.NE.AND UP0, UPT, UR5, URZ, UPT ;  /* 0x000000ff0500728c */ /* 0x000fe2000bf05270 */
[----:B------:R-:W-:Y:S08]  /*0eb0*/  BSSY.RECONVERGENT B0, `(.L_x_0) ;  /* 0x0000036000007945 */ /* 0x000ff00003800200 */
[----:B------:R-:W-:Y:S05]  /*0ec0*/  BRA.U !UP0, `(.L_x_7) ;  /* 0x0000000108d07547 */ /* 0x000fea000b800000 */
[----:B------:R-:W-:Y:S01]  /*0ed0*/  UIADD3 UR4, UPT, UPT, -UR5, URZ, URZ ;  /* 0x000000ff05047290 */ /* 0x000fe2000fffe1ff */
[----:B------:R-:W-:Y:S01]  /*0ee0*/  IMAD R0, R7, R18, RZ ;  /* 0x0000001207007224 */ /* 0x000fe200078e02ff */
[----:B------:R-:W-:-:S04]  /*0ef0*/  IADD3 R7, PT, PT, R16, R7, RZ ;  /* 0x0000000710077210 */ /* 0x000fc80007ffe0ff */
[----:B------:R-:W-:-:S07]  /*0f00*/  MOV R6, UR4 ;  /* 0x0000000400067c02 */ /* 0x000fce0008000f00 */
.L_x_9:
[----:B------:R-:W1:Y:S01]  /*0f10*/  LDC R5, c[0x0][0x3a0] ;  /* 0x0000e800ff057b82 */ /* 0x000e620000000800 */
[----:B------:R-:W-:-:S04]  /*0f20*/  IADD3 R6, PT, PT, R6, 0x1, RZ ;  /* 0x0000000106067810 */ /* 0x000fc80007ffe0ff */
[----:B------:R-:W-:Y:S01]  /*0f30*/  ISETP.NE.AND P1, PT, R6, RZ, PT ;  /* 0x000000ff0600720c */ /* 0x000fe20003f25270 */
[----:B------:R-:W-:-:S12]  /*0f40*/  @!P0 BRA `(.L_x_8) ;  /* 0x0000000000a48947 */ /* 0x000fd80003800000 */
[----:B------:R-:W2:Y:S01]  /*0f50*/  S2R R21, SR_LANEID ;  /* 0x0000000000157919 */ /* 0x000ea20000000000 */
[----:B------:R-:W4:Y:S01]  /*0f60*/  LDC.64 R22, c[0x0][0x380] ;  /* 0x0000e000ff167b82 */ /* 0x000f220000000a00 */
[----:B------:R-:W-:-:S04]  /*0f70*/  IADD3 R2, P2, PT, R17, R0, RZ ;  /* 0x0000000011027210 */ /* 0x000fc80007f5e0ff */
[----:B------:R-:W-:Y:S02]  /*0f80*/  LEA.HI.X.SX32 R3, R0, RZ, 0x1, P2 ;  /* 0x000000ff00037211 */ /* 0x000fe400010f0eff */
[----:B---3--:R-:W-:-:S04]  /*0f90*/  LEA R18, P2, R2, UR16, 0x2 ;  /* 0x0000001002127c11 */ /* 0x008fc8000f8410ff */
[----:B------:R-:W-:Y:S01]  /*0fa0*/  LEA.HI.X R19, R2, UR17, R3, 0x2, P2 ;  /* 0x0000001102137c11 */ /* 0x000fe200090f1403 */
[----:B----4-:R-:W-:Y:S01]  /*0fb0*/  IMAD.WIDE.U32 R22, R7, 0x4, R22 ;  /* 0x0000000407167825 */ /* 0x010fe200078e0016 */
[----:B--2---:R-:W-:Y:S02]  /*0fc0*/  SHF.R.U32.HI R16, RZ, 0x2, R21 ;  /* 0x00000002ff107819 */ /* 0x004fe40000011615 */
[----:B------:R-:W-:Y:S02]  /*0fd0*/  LOP3.LUT R21, R21, 0x3, RZ, 0xc0, !PT ;  /* 0x0000000315157812 */ /* 0x000fe400078ec0ff */
[----:B------:R-:W-:-:S03]  /*0fe0*/  IADD3 R24, PT, PT, R16, 0x8, RZ ;  /* 0x0000000810187810 */ /* 0x000fc60007ffe0ff */
[--C-:B0-----:R-:W-:Y:S02]  /*0ff0*/  IMAD R33, R16, UR14, R21.reuse ;  /* 0x0000000e10217c24 */ /* 0x101fe4000f8e0215 */
[C---:B------:R-:W-:Y:S02]  /*1000*/  IMAD R31, R21.reuse, UR15, R24 ;  /* 0x0000000f151f7c24 */ /* 0x040fe4000f8e0218 */
[----:B------:R-:W-:Y:S02]  /*1010*/  IMAD R35, R21, UR15, R16 ;  /* 0x0000000f15237c24 */ /* 0x000fe4000f8e0210 */
[----:B------:R-:W-:Y:S02]  /*1020*/  IMAD R29, R24, UR14, R21 ;  /* 0x0000000e181d7c24 */ /* 0x000fe4000f8e0215 */
[----:B------:R-:W-:-:S04]  /*1030*/  IMAD.WIDE R30, R31, 0x4, R18 ;  /* 0x000000041f1e7825 */ /* 0x000fc800078e0212 */
[----:B------:R-:W-:Y:S02]  /*1040*/  IMAD.WIDE R34, R35, 0x4, R18 ;  /* 0x0000000423227825 */ /* 0x000fe400078e0212 */
[----:B------:R-:W2:Y:S02]  /*1050*/  LD.E R30, desc[UR6][R30.64] ;  /* 0x000000061e1e7980 */ /* 0x000ea4000c101900 */
[--C-:B------:R-:W-:Y:S02]  /*1060*/  IMAD.WIDE R32, R33, 0x4, R22.reuse ;  /* 0x0000000421207825 */ /* 0x100fe400078e0216 */
[----:B------:R-:W3:Y:S02]  /*1070*/  LD.E R4, desc[UR6][R34.64] ;  /* 0x0000000622047980 */ /* 0x000ee4000c101900 */
[----:B------:R-:W-:Y:S02]  /*1080*/  IMAD.WIDE R28, R29, 0x4, R22 ;  /* 0x000000041d1c7825 */ /* 0x000fe400078e0216 */
[----:B------:R0:W3:Y:S04]  /*1090*/  LD.E R2, desc[UR6][R32.64] ;  /* 0x0000000620027980 */ /* 0x0000e8000c101900 */
[----:B------:R-:W3:Y:S01]  /*10a0*/  LD.E R3, desc[UR6][R28.64] ;  /* 0x000000061c037980 */ /* 0x000ee2000c101900 */
[----:B------:R-:W-:-:S05]  /*10b0*/  IADD3 R21, PT, PT, R21, 0x4, RZ ;  /* 0x0000000415157810 */ /* 0x000fca0007ffe0ff */
[C---:B------:R-:W-:Y:S02]  /*10c0*/  IMAD R27, R21.reuse, UR15, R16 ;  /* 0x0000000f151b7c24 */ /* 0x040fe4000f8e0210 */
[--C-:B------:R-:W-:Y:S02]  /*10d0*/  IMAD R25, R16, UR14, R21.reuse ;  /* 0x0000000e10197c24 */ /* 0x100fe4000f8e0215 */
[----:B------:R-:W-:Y:S02]  /*10e0*/  IMAD R37, R24, UR14, R21 ;  /* 0x0000000e18257c24 */ /* 0x000fe4000f8e0215 */
[----:B------:R-:W-:Y:S02]  /*10f0*/  IMAD R21, R21, UR15, R24 ;  /* 0x0000000f15157c24 */ /* 0x000fe4000f8e0218 */
[----:B------:R-:W-:-:S04]  /*1100*/  IMAD.WIDE R26, R27, 0x4, R18 ;  /* 0x000000041b1a7825 */ /* 0x000fc800078e0212 */
[----:B------:R-:W-:Y:S02]  /*1110*/  IMAD.WIDE R24, R25, 0x4, R22 ;  /* 0x0000000419187825 */ /* 0x000fe400078e0216 */
[----:B------:R-:W4:Y:S02]  /*1120*/  LD.E R26, desc[UR6][R26.64] ;  /* 0x000000061a1a7980 */ /* 0x000f24000c101900 */
[----:B0-----:R-:W-:Y:S02]  /*1130*/  IMAD.WIDE R32, R21, 0x4, R18 ;  /* 0x0000000415207825 */ /* 0x001fe400078e0212 */
[----:B------:R-:W4:Y:S02]  /*1140*/  LD.E R18, desc[UR6][R24.64] ;  /* 0x0000000618127980 */ /* 0x000f24000c101900 */
[----:B------:R-:W-:Y:S02]  /*1150*/  IMAD.WIDE R22, R37, 0x4, R22 ;  /* 0x0000000425167825 */ /* 0x000fe400078e0216 */
[----:B------:R-:W5:Y:S04]  /*1160*/  LD.E R32, desc[UR6][R32.64] ;  /* 0x0000000620207980 */ /* 0x000f68000c101900 */
[----:B------:R-:W4:Y:S01]  /*1170*/  LD.E R19, desc[UR6][R22.64] ;  /* 0x0000000616137980 */ /* 0x000f22000c101900 */
[----:B------:R-:W-:Y:S05]  /*1180*/  WARPSYNC.ALL ;  /* 0x0000000000007948 */ /* 0x000fea0003800000 */
[C---:B---3--:R-:W-:Y:S08]  /*1190*/  HMMA.1684.F32.TF32 R12, R2.reuse, R4, R12 ;  /* 0x00000004020c723c */ /* 0x048ff0000008500c */
[----:B--2---:R-:W-:-:S12]  /*11a0*/  HMMA.1684.F32.TF32 R8, R2, R30, R8 ;  /* 0x0000001e0208723c */ /* 0x004fd80000085008 */
[C---:B----4-:R-:W-:Y:S08]  /*11b0*/  HMMA.1684.F32.TF32 R12, R18.reuse, R26, R12 ;  /* 0x0000001a120c723c */ /* 0x050ff0000008500c */
[----:B-----5:R-:W-:-:S15]  /*11c0*/  HMMA.1684.F32.TF32 R8, R18, R32, R8 ;  /* 0x000000201208723c */ /* 0x020fde0000085008 */
[----:B------:R-:W-:-:S05]  /*11d0*/  NOP ;  /* 0x0000000000007918 */ /* 0x000fca0000000000 */
.L_x_8:
[----:B-1----:R-:W-:Y:S02]  /*11e0*/  LEA R0, R5, R0, 0x3 ;  /* 0x0000000005007211 */ /* 0x002fe400078e18ff */
[----:B------:R-:W-:Y:S01]  /*11f0*/  IADD3 R7, PT, PT, R7, 0x8, RZ ;  /* 0x0000000807077810 */ /* 0x000fe20007ffe0ff */
[----:B------:R-:W-:Y:S06]  /*1200*/  @P1 BRA `(.L_x_9) ;  /* 0xfffffffc00401947 */ /* 0x000fec000383ffff */
.L_x_7:
[----:B0--3--:R-:W-:Y:S05]  /*1210*/  BSYNC.RECONVERGENT B0 ;  /* 0x0000000000007941 */ /* 0x009fea0003800200 */
.L_x_0:
[----:B------:R-:W0:Y:S01]  /*1220*/  LDC R7, c[0x0][0x3a0] ;  /* 0x0000e800ff077b82 */ /* 0x000e220000000800 */
[----:B------:R-:W1:Y:S01]  /*1230*/  LDCU UR4, c[0x0][0x398] ;  /* 0x00007300ff0477ac */ /* 0x000e620008000800 */
[----:B0-----:R-:W-:-:S04]  /*1240*/  ISETP.GE.AND P0, PT, R17, R7, PT ;  /* 0x000000071100720c */ /* 0x001fc80003f06270 */
[----:B-1----:R-:W-:-:S13]  /*1250*/  ISETP.GE.OR P0, PT, R20, UR4, P0 ;  /* 0x0000000414007c0c */ /* 0x002fda0008706670 */
[----:B------:R-:W-:Y:S05]  /*1260*/  @P0 EXIT ;  /* 0x000000000000094d */ /* 0x000fea0003800000 */
[----:B------:R-:W0:Y:S01]  /*1270*/  S2R R0, SR_LANEID ;  /* 0x0000000000007919 */ /* 0x000e220000000000 */
[----:B------:R-:W1:Y:S01]  /*1280*/  LDCU.64 UR10, c[0x0][0x390] ;  /* 0x00007200ff0a77ac */ /* 0x000e620008000a00 */
[----:B------:R-:W-:Y:S01]  /*1290*/  IMAD R20, R20, R7, RZ ;  /* 0x0000000714147224 */ /* 0x000fe200078e02ff */
[----:B------:R-:W-:Y:S02]  /*12a0*/  SHF.R.U32.HI R7, RZ, 0x1, R7 ;  /* 0x00000001ff077819 */ /* 0x000fe40000011607 */
[----:B------:R-:W-:Y:S02]  /*12b0*/  MOV R3, RZ ;  /* 0x000000ff00037202 */ /* 0x000fe40000000f00 */
[----:B------:R-:W-:Y:S02]  /*12c0*/  IADD3 R17, P0, PT, R20, R17, RZ ;  /* 0x0000001114117210 */ /* 0x000fe40007f1e0ff */
[----:B0-----:R-:W-:Y:S02]  /*12d0*/  LOP3.LUT R2, R0, 0x3, RZ, 0xc0, !PT ;  /* 0x0000000300027812 */ /* 0x001fe400078ec0ff */
[----:B------:R-:W-:-:S02]  /*12e0*/  SHF.R.U32.HI R4, RZ, 0x2, R0 ;  /* 0x00000002ff047819 */ /* 0x000fc40000011600 */
[----:B------:R-:W-:Y:S02]  /*12f0*/  IADD3.X R0, PT, PT, RZ, RZ, RZ, P0, !PT ;  /* 0x000000ffff007210 */ /* 0x000fe400007fe4ff */
[----:B-1----:R-:W-:Y:S01]  /*1300*/  LEA R5, P0, R17, UR10, 0x2 ;  /* 0x0000000a11057c11 */ /* 0x002fe2000f8010ff */
[----:B------:R-:W-:-:S03]  /*1310*/  IMAD.WIDE.U32 R2, R4, R7, R2 ;  /* 0x0000000704027225 */ /* 0x000fc600078e0002 */
[----:B------:R-:W-:Y:S01]  /*1320*/  LEA.HI.X R17, R17, UR11, R0, 0x2, P0 ;  /* 0x0000000b11117c11 */ /* 0x000fe200080f1400 */
[----:B------:R-:W-:Y:S05]  /*1330*/  WARPSYNC.ALL ;  /* 0x0000000000007948 */ /* 0x000fea0003800000 */
[----:B------:R-:W-:-:S04]  /*1340*/  LEA R4, P0, R2, R5, 0x3 ;  /* 0x0000000502047211 */ /* 0x000fc800078018ff */
[----:B------:R-:W-:-:S03]  /*1350*/  LEA.HI.X R5, R2, R17, R3, 0x3, P0 ;  /* 0x0000001102057211 */ /* 0x000fc600000f1c03 */
[----:B------:R-:W-:Y:S02]  /*1360*/  IMAD.WIDE.U32 R2, R7, 0x40, R4 ;  /* 0x0000004007027825 */ /* 0x000fe400078e0004 */
[----:B------:R-:W-:Y:S04]  /*1370*/  ST.E.64 desc[UR6][R4.64], R12 ;  /* 0x0000000c04007985 */ /* 0x000fe8000c101b06 */
[----:B------:R-:W-:Y:S04]  /*1380*/  ST.E.64 desc[UR6][R2.64], R14 ;  /* 0x0000000e02007985 */ /* 0x000fe8000c101b06 */
[----:B------:R-:W-:Y:S04]  /*1390*/  ST.E.64 desc[UR6][R4.64+0x20], R8 ;  /* 0x0000200804007985 */ /* 0x000fe8000c101b06 */
[----:B------:R-:W-:Y:S01]  /*13a0*/  ST.E.64 desc[UR6][R2.64+0x20], R10 ;  /* 0x0000200a02007985 */ /* 0x000fe2000c101b06 */
[----:B------:R-:W-:Y:S05]  /*13b0*/  EXIT ;  /* 0x000000000000794d */ /* 0x000fea0003800000 */
.L_x_10:
[----:B------:R-:W-:-:S00]  /*13c0*/  BRA `(.L_x_10) ;  /* 0xfffffffc00fc7947 */ /* 0x000fc0000383ffff */
[----:B------:R-:W-:-:S00]  /*13d0*/  NOP ;  /* 0x0000000000007918 */ /* 0x000fc00000000000 */
        /* <DEDUP_REMOVED lines=10> */
.L_x_11:


//--------------------- .nv.shared.reserved.0     --------------------------
	.section	.nv.shared.reserved.0,"aw",@nobits
	.weak		__nv_reservedSMEM_offset_0_alias
	.size		__nv_reservedSMEM_offset_0_alias, 0, 64
	.other		__nv_reservedSMEM_offset_0_alias,@"STO_CUDA_RESERVED_SHARED STV_DEFAULT"
__nv_reservedSMEM_offset_0_alias:
	.zero		0
	.zero		64


//--------------------- .nv.constant0._Z12row_wmma_kerPfS_S_iii --------------------------
	.section	.nv.constant0._Z12row_wmma_kerPfS_S_iii,"a",@progbits
	.sectionflags	@""
	.align	4
.nv.constant0._Z12row_wmma_kerPfS_S_iii:
	.zero		932


//--------------------- SYMBOLS --------------------------

	.type		.nv.reservedSmem.offset0,@object
	.size		.nv.reservedSmem.offset0,0x4
